	.headerflags	@"EF_CUDA_TEXMODE_UNIFIED EF_CUDA_64BIT_ADDRESS EF_CUDA_ACCELERATORS EF_CUDA_SM90 EF_CUDA_VIRTUAL_SM(EF_CUDA_SM90)"
	.elftype	@"ET_EXEC"


//--------------------- .nv.info                  --------------------------
	.section	.nv.info,"",@"SHT_CUDA_INFO"
	.align	4


	//----- nvinfo : EIATTR_REGCOUNT
	.align		4
        /*0000*/ 	.byte	0x04, 0x2f
        /*0002*/ 	.short	(.L_1 - .L_0)
	.align		4
.L_0:
        /*0004*/ 	.word	index@(triton_poi_fused_cat_26)
        /*0008*/ 	.word	0x00000012


	//----- nvinfo : EIATTR_MIN_STACK_SIZE
	.align		4
.L_1:
        /*000c*/ 	.byte	0x04, 0x12
        /*000e*/ 	.short	(.L_3 - .L_2)
	.align		4
.L_2:
        /*0010*/ 	.word	index@(triton_poi_fused_cat_26)
        /*0014*/ 	.word	0x00000000


	//----- nvinfo : EIATTR_FRAME_SIZE
	.align		4
.L_3:
        /*0018*/ 	.byte	0x04, 0x11
        /*001a*/ 	.short	(.L_5 - .L_4)
	.align		4
.L_4:
        /*001c*/ 	.word	index@(triton_poi_fused_cat_26)
        /*0020*/ 	.word	0x00000000


	//----- nvinfo : EIATTR_MIN_STACK_SIZE
	.align		4
.L_5:
        /*0024*/ 	.byte	0x04, 0x12
        /*0026*/ 	.short	(.L_7 - .L_6)
	.align		4
.L_6:
        /*0028*/ 	.word	index@(triton_poi_fused_cat_26)
        /*002c*/ 	.word	0x00000000
.L_7:


//--------------------- .nv.info.triton_poi_fused_cat_26 --------------------------
	.section	.nv.info.triton_poi_fused_cat_26,"",@"SHT_CUDA_INFO"
	.sectionflags	@""
	.align	4


	//----- nvinfo : EIATTR_CUDA_API_VERSION
	.align		4
        /*0000*/ 	.byte	0x04, 0x37
        /*0002*/ 	.short	(.L_9 - .L_8)
.L_8:
        /*0004*/ 	.word	0x0000007c


	//----- nvinfo : EIATTR_KPARAM_INFO
	.align		4
.L_9:
        /*0008*/ 	.byte	0x04, 0x17
        /*000a*/ 	.short	(.L_11 - .L_10)
.L_10:
        /*000c*/ 	.word	0x00000000
        /*0010*/ 	.short	0x0004
        /*0012*/ 	.short	0x0020
        /*0014*/ 	.byte	0x00, 0xf0, 0x11, 0x00


	//----- nvinfo : EIATTR_KPARAM_INFO
	.align		4
.L_11:
        /*0018*/ 	.byte	0x04, 0x17
        /*001a*/ 	.short	(.L_13 - .L_12)
.L_12:
        /*001c*/ 	.word	0x00000000
        /*0020*/ 	.short	0x0003
        /*0022*/ 	.short	0x0018
        /*0024*/ 	.byte	0x00, 0xf4, 0x21, 0x00


	//----- nvinfo : EIATTR_KPARAM_INFO
	.align		4
.L_13:
        /*0028*/ 	.byte	0x04, 0x17
        /*002a*/ 	.short	(.L_15 - .L_14)
.L_14:
        /*002c*/ 	.word	0x00000000
        /*0030*/ 	.short	0x0002
        /*0032*/ 	.short	0x0010
        /*0034*/ 	.byte	0x00, 0xf4, 0x21, 0x00


	//----- nvinfo : EIATTR_KPARAM_INFO
	.align		4
.L_15:
        /*0038*/ 	.byte	0x04, 0x17
        /*003a*/ 	.short	(.L_17 - .L_16)
.L_16:
        /*003c*/ 	.word	0x00000000
        /*0040*/ 	.short	0x0001
        /*0042*/ 	.short	0x0008
        /*0044*/ 	.byte	0x00, 0xf4, 0x21, 0x00


	//----- nvinfo : EIATTR_KPARAM_INFO
	.align		4
.L_17:
        /*0048*/ 	.byte	0x04, 0x17
        /*004a*/ 	.short	(.L_19 - .L_18)
.L_18:
        /*004c*/ 	.word	0x00000000
        /*0050*/ 	.short	0x0000
        /*0052*/ 	.short	0x0000
        /*0054*/ 	.byte	0x00, 0xf4, 0x21, 0x00


	//----- nvinfo : EIATTR_SPARSE_MMA_MASK
	.align		4
.L_19:
        /*0058*/ 	.byte	0x03, 0x50
        /*005a*/ 	.short	0x0000


	//----- nvinfo : EIATTR_MAXREG_COUNT
	.align		4
        /*005c*/ 	.byte	0x03, 0x1b
        /*005e*/ 	.short	0x00ff


	//----- nvinfo : EIATTR_EXIT_INSTR_OFFSETS
	.align		4
        /*0060*/ 	.byte	0x04, 0x1c
        /*0062*/ 	.short	(.L_21 - .L_20)


	//   ....[0]....
.L_20:
        /*0064*/ 	.word	0x00000270


	//----- nvinfo : EIATTR_REQNTID
	.align		4
.L_21:
        /*0068*/ 	.byte	0x04, 0x10
        /*006a*/ 	.short	(.L_23 - .L_22)
.L_22:
        /*006c*/ 	.word	0x00000080
        /*0070*/ 	.word	0x00000001
        /*0074*/ 	.word	0x00000001


	//----- nvinfo : EIATTR_CBANK_PARAM_SIZE
	.align		4
.L_23:
        /*0078*/ 	.byte	0x03, 0x19
        /*007a*/ 	.short	0x0024


	//----- nvinfo : EIATTR_PARAM_CBANK
	.align		4
        /*007c*/ 	.byte	0x04, 0x0a
        /*007e*/ 	.short	(.L_25 - .L_24)
	.align		4
.L_24:
        /*0080*/ 	.word	index@(.nv.constant0.triton_poi_fused_cat_26)
        /*0084*/ 	.short	0x0210
        /*0086*/ 	.short	0x0024


	//----- nvinfo : EIATTR_SW_WAR
	.align		4
.L_25:
        /*0088*/ 	.byte	0x04, 0x36
        /*008a*/ 	.short	(.L_27 - .L_26)
.L_26:
        /*008c*/ 	.word	0x00000008
.L_27:


//--------------------- .nv.callgraph             --------------------------
	.section	.nv.callgraph,"",@"SHT_CUDA_CALLGRAPH"
	.align	4
	.sectionentsize	8
	.align		4
        /*0000*/ 	.word	0x00000000
	.align		4
        /*0004*/ 	.word	0xffffffff
	.align		4
        /*0008*/ 	.word	0x00000000
	.align		4
        /*000c*/ 	.word	0xfffffffe
	.align		4
        /*0010*/ 	.word	0x00000000
	.align		4
        /*0014*/ 	.word	0xfffffffd
	.align		4
        /*0018*/ 	.word	0x00000000
	.align		4
        /*001c*/ 	.word	0xfffffffc


//--------------------- .text.triton_poi_fused_cat_26 --------------------------
	.section	.text.triton_poi_fused_cat_26,"ax",@progbits
	.align	128
        .global         triton_poi_fused_cat_26
        .type           triton_poi_fused_cat_26,@function
        .size           triton_poi_fused_cat_26,(.L_x_1 - triton_poi_fused_cat_26)
        .other          triton_poi_fused_cat_26,@"STO_CUDA_ENTRY STV_DEFAULT"
triton_poi_fused_cat_26:
.text.triton_poi_fused_cat_26:
[----:B------:R-:W-:Y:S01]  /*0000*/  LDC R1, c[0x0][0x28] ;  /* 0x00000a00ff017b82 */ /* 0x000fe20000000800 */
[----:B------:R-:W1:Y:S07]  /*0010*/  S2R R0, SR_TID.X ;  /* 0x0000000000007919 */ /* 0x000e6e0000002100 */
[----:B------:R-:W2:Y:S01]  /*0020*/  LDC.64 R4, c[0x0][0x218] ;  /* 0x00008600ff047b82 */ /* 0x000ea20000000a00 */
[----:B------:R-:W-:Y:S01]  /*0030*/  IMAD.MOV.U32 R12, RZ, RZ, RZ ;  /* 0x000000ffff0c7224 */ /* 0x000fe200078e00ff */
[----:B------:R-:W-:Y:S01]  /*0040*/  ULDC.64 UR4, c[0x0][0x208] ;  /* 0x0000820000047ab9 */ /* 0x000fe20000000a00 */
[----:B------:R-:W3:Y:S05]  /*0050*/  S2R R11, SR_CTAID.X ;  /* 0x00000000000b7919 */ /* 0x000eea0000002500 */
[----:B------:R-:W4:Y:S08]  /*0060*/  LDC.64 R2, c[0x0][0x210] ;  /* 0x00008400ff027b82 */ /* 0x000f300000000a00 */
[----:B------:R-:W5:Y:S01]  /*0070*/  LDC.64 R6, c[0x0][0x220] ;  /* 0x00008800ff067b82 */ /* 0x000f620000000a00 */
[----:B-1----:R-:W-:-:S05]  /*0080*/  LOP3.LUT R0, R0, 0x7f, RZ, 0xc0, !PT ;  /* 0x0000007f00007812 */ /* 0x002fca00078ec0ff */
[----:B---3--:R-:W-:-:S05]  /*0090*/  IMAD R11, R11, 0x80, R0 ;  /* 0x000000800b0b7824 */ /* 0x008fca00078e0200 */
[----:B------:R-:W-:-:S04]  /*00a0*/  SHF.R.S32.HI R0, RZ, 0x1f, R11 ;  /* 0x0000001fff007819 */ /* 0x000fc8000001140b */
[----:B------:R-:W-:-:S04]  /*00b0*/  LEA.HI R0, R0, R11, RZ, 0xd ;  /* 0x0000000b00007211 */ /* 0x000fc800078f68ff */
[----:B------:R-:W-:Y:S02]  /*00c0*/  LOP3.LUT R8, R0, 0xffffe000, RZ, 0xc0, !PT ;  /* 0xffffe00000087812 */ /* 0x000fe400078ec0ff */
[----:B------:R-:W-:-:S03]  /*00d0*/  SHF.R.S32.HI R0, RZ, 0xd, R0 ;  /* 0x0000000dff007819 */ /* 0x000fc60000011400 */
[----:B------:R-:W-:-:S04]  /*00e0*/  IMAD.IADD R9, R11, 0x1, -R8 ;  /* 0x000000010b097824 */ /* 0x000fc800078e0a08 */
[----:B------:R-:W-:Y:S01]  /*00f0*/  IMAD R13, R0, 0x800, R9 ;  /* 0x00000800000d7824 */ /* 0x000fe200078e0209 */
[C---:B------:R-:W-:Y:S02]  /*0100*/  LOP3.LUT R8, R9.reuse, 0xfffff800, RZ, 0xc0, !PT ;  /* 0xfffff80009087812 */ /* 0x040fe400078ec0ff */
[----:B------:R-:W-:Y:S01]  /*0110*/  ISETP.GT.AND P0, PT, R9, 0x17ff, PT ;  /* 0x000017ff0900780c */ /* 0x000fe20003f04270 */
[----:B--2---:R-:W-:Y:S01]  /*0120*/  IMAD.WIDE R4, R13, 0x4, R4 ;  /* 0x000000040d047825 */ /* 0x004fe200078e0204 */
[C---:B------:R-:W-:Y:S02]  /*0130*/  ISETP.NE.AND P3, PT, R8.reuse, 0x1000, PT ;  /* 0x000010000800780c */ /* 0x040fe40003f65270 */
[----:B------:R-:W-:Y:S02]  /*0140*/  ISETP.NE.AND P2, PT, R8, 0x800, PT ;  /* 0x000008000800780c */ /* 0x000fe40003f45270 */
[----:B------:R-:W-:Y:S01]  /*0150*/  ISETP.GE.AND P1, PT, R9, 0x800, PT ;  /* 0x000008000900780c */ /* 0x000fe20003f26270 */
[C---:B----4-:R-:W-:Y:S01]  /*0160*/  IMAD.WIDE R2, R13.reuse, 0x4, R2 ;  /* 0x000000040d027825 */ /* 0x050fe200078e0202 */
[----:B------:R-:W1:Y:S03]  /*0170*/  LDC.64 R8, c[0x0][0x228] ;  /* 0x00008a00ff087b82 */ /* 0x000e660000000a00 */
[----:B-----5:R-:W-:-:S04]  /*0180*/  IMAD.WIDE R6, R13, 0x4, R6 ;  /* 0x000000040d067825 */ /* 0x020fc800078e0206 */
[----:B------:R-:W-:Y:S01]  /*0190*/  IMAD.MOV.U32 R13, RZ, RZ, RZ ;  /* 0x000000ffff0d7224 */ /* 0x000fe200078e00ff */
[----:B------:R1:W2:Y:S01]  /*01a0*/  @!P3 LDG.E.EL R12, desc[UR4][R4.64+-0x4000] ;  /* 0xffc00004040cb981 */ /* 0x0002a2000c2e1900 */
[----:B------:R-:W-:Y:S02]  /*01b0*/  IMAD.MOV.U32 R10, RZ, RZ, RZ ;  /* 0x000000ffff0a7224 */ /* 0x000fe400078e00ff */
[----:B------:R-:W-:Y:S02]  /*01c0*/  IMAD.MOV.U32 R0, RZ, RZ, RZ ;  /* 0x000000ffff007224 */ /* 0x000fe400078e00ff */
[----:B------:R-:W3:Y:S04]  /*01d0*/  @P0 LDG.E.EL R13, desc[UR4][R6.64+-0x6000] ;  /* 0xffa00004060d0981 */ /* 0x000ee8000c2e1900 */
[----:B------:R-:W4:Y:S04]  /*01e0*/  @!P2 LDG.E.EL R10, desc[UR4][R2.64+-0x2000] ;  /* 0xffe00004020aa981 */ /* 0x000f28000c2e1900 */
[----:B------:R-:W5:Y:S01]  /*01f0*/  @!P1 LDG.E.EL R0, desc[UR4][R2.64] ;  /* 0x0000000402009981 */ /* 0x000f62000c2e1900 */
[----:B-1----:R-:W-:Y:S01]  /*0200*/  IMAD.WIDE R4, R11, 0x4, R8 ;  /* 0x000000040b047825 */ /* 0x002fe200078e0208 */
[----:B--2---:R-:W-:-:S02]  /*0210*/  SEL R12, R12, RZ, !P3 ;  /* 0x000000ff0c0c7207 */ /* 0x004fc40005800000 */
[----:B---3--:R-:W-:Y:S02]  /*0220*/  @P3 SEL R12, R13, RZ, P0 ;  /* 0x000000ff0d0c3207 */ /* 0x008fe40000000000 */
[----:B----4-:R-:W-:Y:S02]  /*0230*/  SEL R15, R10, 0xff800000, !P2 ;  /* 0xff8000000a0f7807 */ /* 0x010fe40005000000 */
[----:B-----5:R-:W-:Y:S02]  /*0240*/  SEL R13, R0, RZ, !P1 ;  /* 0x000000ff000d7207 */ /* 0x020fe40004800000 */
[----:B------:R-:W-:-:S05]  /*0250*/  @P1 SEL R13, R15, R12, !P2 ;  /* 0x0000000c0f0d1207 */ /* 0x000fca0005000000 */
[----:B------:R-:W-:Y:S01]  /*0260*/  STG.E desc[UR4][R4.64], R13 ;  /* 0x0000000d04007986 */ /* 0x000fe2000c101904 */
[----:B------:R-:W-:Y:S05]  /*0270*/  EXIT ;  /* 0x000000000000794d */ /* 0x000fea0003800000 */
.L_x_0:
[----:B------:R-:W-:-:S00]  /*0280*/  BRA `(.L_x_0) ;  /* 0xfffffffc00fc7947 */ /* 0x000fc0000383ffff */
[----:B------:R-:W-:-:S00]  /*0290*/  NOP ;  /* 0x0000000000007918 */ /* 0x000fc00000000000 */
        /* <DEDUP_REMOVED lines=14> */
.L_x_1:


//--------------------- .nv.constant0.triton_poi_fused_cat_26 --------------------------
	.section	.nv.constant0.triton_poi_fused_cat_26,"a",@progbits
	.sectionflags	@""
	.align	4
.nv.constant0.triton_poi_fused_cat_26:
	.zero		564
